	.headerflags	@"EF_CUDA_TEXMODE_UNIFIED EF_CUDA_64BIT_ADDRESS EF_CUDA_ACCELERATORS EF_CUDA_SM90 EF_CUDA_VIRTUAL_SM(EF_CUDA_SM90)"
	.elftype	@"ET_EXEC"


//--------------------- .nv.info                  --------------------------
	.section	.nv.info,"",@"SHT_CUDA_INFO"
	.align	4


	//----- nvinfo : EIATTR_REGCOUNT
	.align		4
        /*0000*/ 	.byte	0x04, 0x2f
        /*0002*/ 	.short	(.L_3 - .L_2)
	.align		4
.L_2:
        /*0004*/ 	.word	index@(triton_poi_fused_stack_36)
        /*0008*/ 	.word	0x00000046


	//----- nvinfo : EIATTR_MIN_STACK_SIZE
	.align		4
.L_3:
        /*000c*/ 	.byte	0x04, 0x12
        /*000e*/ 	.short	(.L_5 - .L_4)
	.align		4
.L_4:
        /*0010*/ 	.word	index@(triton_poi_fused_stack_36)
        /*0014*/ 	.word	0x00000000


	//----- nvinfo : EIATTR_FRAME_SIZE
	.align		4
.L_5:
        /*0018*/ 	.byte	0x04, 0x11
        /*001a*/ 	.short	(.L_7 - .L_6)
	.align		4
.L_6:
        /*001c*/ 	.word	index@(triton_poi_fused_stack_36)
        /*0020*/ 	.word	0x00000000


	//----- nvinfo : EIATTR_MIN_STACK_SIZE
	.align		4
.L_7:
        /*0024*/ 	.byte	0x04, 0x12
        /*0026*/ 	.short	(.L_9 - .L_8)
	.align		4
.L_8:
        /*0028*/ 	.word	index@(triton_poi_fused_stack_36)
        /*002c*/ 	.word	0x00000000
.L_9:


//--------------------- .nv.info.triton_poi_fused_stack_36 --------------------------
	.section	.nv.info.triton_poi_fused_stack_36,"",@"SHT_CUDA_INFO"
	.sectionflags	@""
	.align	4


	//----- nvinfo : EIATTR_CUDA_API_VERSION
	.align		4
        /*0000*/ 	.byte	0x04, 0x37
        /*0002*/ 	.short	(.L_11 - .L_10)
.L_10:
        /*0004*/ 	.word	0x0000007c


	//----- nvinfo : EIATTR_KPARAM_INFO
	.align		4
.L_11:
        /*0008*/ 	.byte	0x04, 0x17
        /*000a*/ 	.short	(.L_13 - .L_12)
.L_12:
        /*000c*/ 	.word	0x00000000
        /*0010*/ 	.short	0x0006
        /*0012*/ 	.short	0x0030
        /*0014*/ 	.byte	0x00, 0xf0, 0x11, 0x00


	//----- nvinfo : EIATTR_KPARAM_INFO
	.align		4
.L_13:
        /*0018*/ 	.byte	0x04, 0x17
        /*001a*/ 	.short	(.L_15 - .L_14)
.L_14:
        /*001c*/ 	.word	0x00000000
        /*0020*/ 	.short	0x0005
        /*0022*/ 	.short	0x0028
        /*0024*/ 	.byte	0x00, 0xf4, 0x21, 0x00


	//----- nvinfo : EIATTR_KPARAM_INFO
	.align		4
.L_15:
        /*0028*/ 	.byte	0x04, 0x17
        /*002a*/ 	.short	(.L_17 - .L_16)
.L_16:
        /*002c*/ 	.word	0x00000000
        /*0030*/ 	.short	0x0004
        /*0032*/ 	.short	0x0020
        /*0034*/ 	.byte	0x00, 0xf4, 0x21, 0x00


	//----- nvinfo : EIATTR_KPARAM_INFO
	.align		4
.L_17:
        /*0038*/ 	.byte	0x04, 0x17
        /*003a*/ 	.short	(.L_19 - .L_18)
.L_18:
        /*003c*/ 	.word	0x00000000
        /*0040*/ 	.short	0x0003
        /*0042*/ 	.short	0x0018
        /*0044*/ 	.byte	0x00, 0xf4, 0x21, 0x00


	//----- nvinfo : EIATTR_KPARAM_INFO
	.align		4
.L_19:
        /*0048*/ 	.byte	0x04, 0x17
        /*004a*/ 	.short	(.L_21 - .L_20)
.L_20:
        /*004c*/ 	.word	0x00000000
        /*0050*/ 	.short	0x0002
        /*0052*/ 	.short	0x0010
        /*0054*/ 	.byte	0x00, 0xf4, 0x21, 0x00


	//----- nvinfo : EIATTR_KPARAM_INFO
	.align		4
.L_21:
        /*0058*/ 	.byte	0x04, 0x17
        /*005a*/ 	.short	(.L_23 - .L_22)
.L_22:
        /*005c*/ 	.word	0x00000000
        /*0060*/ 	.short	0x0001
        /*0062*/ 	.short	0x0008
        /*0064*/ 	.byte	0x00, 0xf4, 0x21, 0x00


	//----- nvinfo : EIATTR_KPARAM_INFO
	.align		4
.L_23:
        /*0068*/ 	.byte	0x04, 0x17
        /*006a*/ 	.short	(.L_25 - .L_24)
.L_24:
        /*006c*/ 	.word	0x00000000
        /*0070*/ 	.short	0x0000
        /*0072*/ 	.short	0x0000
        /*0074*/ 	.byte	0x00, 0xf4, 0x21, 0x00


	//----- nvinfo : EIATTR_SPARSE_MMA_MASK
	.align		4
.L_25:
        /*0078*/ 	.byte	0x03, 0x50
        /*007a*/ 	.short	0x0000


	//----- nvinfo : EIATTR_MAXREG_COUNT
	.align		4
        /*007c*/ 	.byte	0x03, 0x1b
        /*007e*/ 	.short	0x00ff


	//----- nvinfo : EIATTR_EXIT_INSTR_OFFSETS
	.align		4
        /*0080*/ 	.byte	0x04, 0x1c
        /*0082*/ 	.short	(.L_27 - .L_26)


	//   ....[0]....
.L_26:
        /*0084*/ 	.word	0x00001cc0


	//----- nvinfo : EIATTR_REQNTID
	.align		4
.L_27:
        /*0088*/ 	.byte	0x04, 0x10
        /*008a*/ 	.short	(.L_29 - .L_28)
.L_28:
        /*008c*/ 	.word	0x00000080
        /*0090*/ 	.word	0x00000001
        /*0094*/ 	.word	0x00000001


	//----- nvinfo : EIATTR_CBANK_PARAM_SIZE
	.align		4
.L_29:
        /*0098*/ 	.byte	0x03, 0x19
        /*009a*/ 	.short	0x0034


	//----- nvinfo : EIATTR_PARAM_CBANK
	.align		4
        /*009c*/ 	.byte	0x04, 0x0a
        /*009e*/ 	.short	(.L_31 - .L_30)
	.align		4
.L_30:
        /*00a0*/ 	.word	index@(.nv.constant0.triton_poi_fused_stack_36)
        /*00a4*/ 	.short	0x0210
        /*00a6*/ 	.short	0x0034


	//----- nvinfo : EIATTR_SW_WAR
	.align		4
.L_31:
        /*00a8*/ 	.byte	0x04, 0x36
        /*00aa*/ 	.short	(.L_33 - .L_32)
.L_32:
        /*00ac*/ 	.word	0x00000008
.L_33:


//--------------------- .nv.callgraph             --------------------------
	.section	.nv.callgraph,"",@"SHT_CUDA_CALLGRAPH"
	.align	4
	.sectionentsize	8
	.align		4
        /*0000*/ 	.word	0x00000000
	.align		4
        /*0004*/ 	.word	0xffffffff
	.align		4
        /*0008*/ 	.word	0x00000000
	.align		4
        /*000c*/ 	.word	0xfffffffe
	.align		4
        /*0010*/ 	.word	0x00000000
	.align		4
        /*0014*/ 	.word	0xfffffffd
	.align		4
        /*0018*/ 	.word	0x00000000
	.align		4
        /*001c*/ 	.word	0xfffffffc


//--------------------- .nv.constant4             --------------------------
	.section	.nv.constant4,"a",@progbits
	.align	8
	.align		8
.nv.constant4:
        /*0000*/ 	.dword	_$_str
	.align		8
        /*0008*/ 	.dword	_$_str_$_2


//--------------------- .text.triton_poi_fused_stack_36 --------------------------
	.section	.text.triton_poi_fused_stack_36,"ax",@progbits
	.align	128
        .global         triton_poi_fused_stack_36
        .type           triton_poi_fused_stack_36,@function
        .size           triton_poi_fused_stack_36,(.L_x_1 - triton_poi_fused_stack_36)
        .other          triton_poi_fused_stack_36,@"STO_CUDA_ENTRY STV_DEFAULT"
triton_poi_fused_stack_36:
.text.triton_poi_fused_stack_36:
[----:B------:R-:W-:Y:S01]  /*0000*/  LDC R1, c[0x0][0x28] ;  /* 0x00000a00ff017b82 */ /* 0x000fe20000000800 */
[----:B------:R-:W1:Y:S07]  /*0010*/  S2R R0, SR_TID.X ;  /* 0x0000000000007919 */ /* 0x000e6e0000002100 */
[----:B------:R-:W2:Y:S01]  /*0020*/  LDC.64 R58, c[0x0][0x220] ;  /* 0x00008800ff3a7b82 */ /* 0x000ea20000000a00 */
[----:B------:R-:W-:Y:S02]  /*0030*/  CS2R R4, SRZ ;  /* 0x0000000000047805 */ /* 0x000fe4000001ff00 */
[----:B------:R-:W-:Y:S01]  /*0040*/  CS2R R6, SRZ ;  /* 0x0000000000067805 */ /* 0x000fe2000001ff00 */
[----:B------:R-:W3:Y:S01]  /*0050*/  S2R R11, SR_CTAID.X ;  /* 0x00000000000b7919 */ /* 0x000ee20000002500 */
[----:B------:R-:W-:Y:S01]  /*0060*/  ULDC.64 UR4, c[0x0][0x208] ;  /* 0x0000820000047ab9 */ /* 0x000fe20000000a00 */
[----:B------:R-:W-:-:S02]  /*0070*/  CS2R R40, SRZ ;  /* 0x0000000000287805 */ /* 0x000fc4000001ff00 */
[----:B------:R-:W-:Y:S01]  /*0080*/  CS2R R42, SRZ ;  /* 0x00000000002a7805 */ /* 0x000fe2000001ff00 */
[----:B------:R-:W4:Y:S01]  /*0090*/  LDC.64 R12, c[0x0][0x210] ;  /* 0x00008400ff0c7b82 */ /* 0x000f220000000a00 */
[----:B------:R-:W-:Y:S02]  /*00a0*/  CS2R R36, SRZ ;  /* 0x0000000000247805 */ /* 0x000fe4000001ff00 */
[----:B------:R-:W-:-:S05]  /*00b0*/  CS2R R38, SRZ ;  /* 0x0000000000267805 */ /* 0x000fca000001ff00 */
[----:B------:R-:W5:Y:S01]  /*00c0*/  LDC.64 R48, c[0x0][0x218] ;  /* 0x00008600ff307b82 */ /* 0x000f620000000a00 */
[----:B------:R-:W-:Y:S02]  /*00d0*/  CS2R R24, SRZ ;  /* 0x0000000000187805 */ /* 0x000fe4000001ff00 */
[----:B------:R-:W-:Y:S02]  /*00e0*/  CS2R R26, SRZ ;  /* 0x00000000001a7805 */ /* 0x000fe4000001ff00 */
[----:B------:R-:W-:Y:S02]  /*00f0*/  CS2R R32, SRZ ;  /* 0x0000000000207805 */ /* 0x000fe4000001ff00 */
[----:B------:R-:W-:Y:S02]  /*0100*/  CS2R R34, SRZ ;  /* 0x0000000000227805 */ /* 0x000fe4000001ff00 */
[----:B------:R-:W-:Y:S02]  /*0110*/  CS2R R28, SRZ ;  /* 0x00000000001c7805 */ /* 0x000fe4000001ff00 */
[----:B------:R-:W-:-:S02]  /*0120*/  CS2R R30, SRZ ;  /* 0x00000000001e7805 */ /* 0x000fc4000001ff00 */
[----:B------:R-:W-:Y:S01]  /*0130*/  CS2R R20, SRZ ;  /* 0x0000000000147805 */ /* 0x000fe2000001ff00 */
[----:B------:R-:W4:Y:S01]  /*0140*/  LDC.64 R64, c[0x0][0x228] ;  /* 0x00008a00ff407b82 */ /* 0x000f220000000a00 */
[----:B-1----:R-:W-:-:S07]  /*0150*/  IMAD.SHL.U32 R0, R0, 0x4, RZ ;  /* 0x0000000400007824 */ /* 0x002fce00078e00ff */
[----:B------:R-:W1:Y:S01]  /*0160*/  LDC.64 R66, c[0x0][0x230] ;  /* 0x00008c00ff427b82 */ /* 0x000e620000000a00 */
[----:B------:R-:W-:-:S05]  /*0170*/  LOP3.LUT R0, R0, 0x1fc, RZ, 0xc0, !PT ;  /* 0x000001fc00007812 */ /* 0x000fca00078ec0ff */
[----:B---3--:R-:W-:-:S05]  /*0180*/  IMAD R0, R11, 0x400, R0 ;  /* 0x000004000b007824 */ /* 0x008fca00078e0200 */
[----:B------:R-:W-:Y:S02]  /*0190*/  SHF.R.S32.HI R3, RZ, 0x1f, R0 ;  /* 0x0000001fff037819 */ /* 0x000fe40000011400 */
[----:B------:R-:W-:Y:S02]  /*01a0*/  ISETP.GE.AND P1, PT, R0, 0x10000, PT ;  /* 0x000100000000780c */ /* 0x000fe40003f26270 */
[----:B------:R-:W-:-:S04]  /*01b0*/  LEA.HI R8, R3, R0, RZ, 0xa ;  /* 0x0000000003087211 */ /* 0x000fc800078f50ff */
[----:B------:R-:W-:-:S05]  /*01c0*/  LOP3.LUT R3, R8, 0xfffffc00, RZ, 0xc0, !PT ;  /* 0xfffffc0008037812 */ /* 0x000fca00078ec0ff */
[----:B------:R-:W-:-:S04]  /*01d0*/  IMAD.IADD R46, R0, 0x1, -R3 ;  /* 0x00000001002e7824 */ /* 0x000fc800078e0a03 */
[----:B--2---:R-:W-:-:S05]  /*01e0*/  IMAD.WIDE R2, R46, 0x4, R58 ;  /* 0x000000042e027825 */ /* 0x004fca00078e023a */
[----:B------:R2:W3:Y:S01]  /*01f0*/  @!P1 LDG.E.EL.128 R4, desc[UR4][R2.64] ;  /* 0x0000000402049981 */ /* 0x0004e2000c2e1d00 */
[----:B------:R-:W-:-:S05]  /*0200*/  VIADD R14, R0, 0x200 ;  /* 0x00000200000e7836 */ /* 0x000fca0000000000 */
[----:B------:R-:W-:Y:S02]  /*0210*/  SHF.R.S32.HI R9, RZ, 0x1f, R14 ;  /* 0x0000001fff097819 */ /* 0x000fe4000001140e */
[----:B------:R-:W-:Y:S02]  /*0220*/  ISETP.GE.AND P0, PT, R14, 0x10000, PT ;  /* 0x000100000e00780c */ /* 0x000fe40003f06270 */
[----:B------:R-:W-:-:S04]  /*0230*/  LEA.HI R10, R9, R14, RZ, 0xa ;  /* 0x0000000e090a7211 */ /* 0x000fc800078f50ff */
[----:B------:R-:W-:-:S05]  /*0240*/  LOP3.LUT R45, R10, 0xfffffc00, RZ, 0xc0, !PT ;  /* 0xfffffc000a2d7812 */ /* 0x000fca00078ec0ff */
[----:B------:R-:W-:-:S04]  /*0250*/  IMAD.IADD R45, R14, 0x1, -R45 ;  /* 0x000000010e2d7824 */ /* 0x000fc800078e0a2d */
[----:B--2---:R-:W-:-:S05]  /*0260*/  IMAD.WIDE R2, R45, 0x4, R58 ;  /* 0x000000042d027825 */ /* 0x004fca00078e023a */
[----:B------:R2:W3:Y:S01]  /*0270*/  @!P0 LDG.E.EL.128 R40, desc[UR4][R2.64] ;  /* 0x0000000402288981 */ /* 0x0004e2000c2e1d00 */
[----:B------:R-:W-:Y:S02]  /*0280*/  SHF.R.S32.HI R17, RZ, 0x15, R11 ;  /* 0x00000015ff117819 */ /* 0x000fe4000001140b */
[----:B------:R-:W-:Y:S02]  /*0290*/  SHF.R.S32.HI R9, RZ, 0xa, R8 ;  /* 0x0000000aff097819 */ /* 0x000fe40000011408 */
[----:B------:R-:W-:Y:S02]  /*02a0*/  SGXT R17, R17, 0x1 ;  /* 0x000000011111781a */ /* 0x000fe40000000200 */
[----:B------:R-:W-:Y:S02]  /*02b0*/  LEA.HI R11, R9, R9, RZ, 0x4 ;  /* 0x00000009090b7211 */ /* 0x000fe400078f20ff */
[----:B------:R-:W-:Y:S02]  /*02c0*/  LEA.HI R8, R17, R0, RZ, 0xe ;  /* 0x0000000011087211 */ /* 0x000fe400078f70ff */
[----:B------:R-:W-:-:S03]  /*02d0*/  LOP3.LUT R16, R11, 0x1ffff0, RZ, 0xc0, !PT ;  /* 0x001ffff00b107812 */ /* 0x000fc600078ec0ff */
[----:B------:R-:W-:Y:S02]  /*02e0*/  IMAD.SHL.U32 R8, R8, 0x2, RZ ;  /* 0x0000000208087824 */ /* 0x000fe400078e00ff */
[----:B------:R-:W-:-:S03]  /*02f0*/  IMAD.IADD R16, R9, 0x1, -R16 ;  /* 0x0000000109107824 */ /* 0x000fc600078e0a10 */
[----:B------:R-:W-:-:S05]  /*0300*/  LOP3.LUT R18, R8, 0xffff8000, RZ, 0xc0, !PT ;  /* 0xffff800008127812 */ /* 0x000fca00078ec0ff */
[----:B--2---:R-:W-:-:S04]  /*0310*/  IMAD R3, R16, 0x800, R18 ;  /* 0x0000080010037824 */ /* 0x004fc800078e0212 */
[----:B------:R-:W-:-:S04]  /*0320*/  IMAD.IADD R3, R46, 0x1, R3 ;  /* 0x000000012e037824 */ /* 0x000fc800078e0203 */
[----:B----4-:R-:W-:-:S05]  /*0330*/  IMAD.WIDE R8, R3, 0x4, R12 ;  /* 0x0000000403087825 */ /* 0x010fca00078e020c */
[----:B------:R-:W2:Y:S01]  /*0340*/  @!P1 LDG.E.128 R36, desc[UR4][R8.64] ;  /* 0x0000000408249981 */ /* 0x000ea2000c1e1d00 */
[C---:B------:R-:W-:Y:S01]  /*0350*/  VIADD R3, R46.reuse, 0x400 ;  /* 0x000004002e037836 */ /* 0x040fe20000000000 */
[----:B------:R-:W-:Y:S01]  /*0360*/  SHF.R.S32.HI R15, RZ, 0xa, R10 ;  /* 0x0000000aff0f7819 */ /* 0x000fe2000001140a */
[----:B-----5:R-:W-:Y:S01]  /*0370*/  IMAD.WIDE R10, R46, 0x4, R48 ;  /* 0x000000042e0a7825 */ /* 0x020fe200078e0230 */
[----:B------:R-:W-:Y:S02]  /*0380*/  ISETP.GT.AND P3, PT, R0, 0xffff, PT ;  /* 0x0000ffff0000780c */ /* 0x000fe40003f64270 */
[----:B------:R-:W-:Y:S01]  /*0390*/  LEA.HI R17, R17, R14, RZ, 0xe ;  /* 0x0000000e11117211 */ /* 0x000fe200078f70ff */
[----:B------:R-:W-:Y:S01]  /*03a0*/  IMAD.IADD R19, R18, 0x1, R3 ;  /* 0x0000000112137824 */ /* 0x000fe200078e0203 */
[----:B------:R-:W-:Y:S01]  /*03b0*/  LEA.HI R2, R15, R15, RZ, 0x4 ;  /* 0x0000000f0f027211 */ /* 0x000fe200078f20ff */
[----:B------:R-:W4:Y:S02]  /*03c0*/  @!P1 LDG.E.EL.128 R24, desc[UR4][R10.64] ;  /* 0x000000040a189981 */ /* 0x000f24000c2e1d00 */
[----:B------:R-:W-:Y:S01]  /*03d0*/  IMAD R19, R16, 0x800, R19 ;  /* 0x0000080010137824 */ /* 0x000fe200078e0213 */
[----:B------:R-:W-:Y:S01]  /*03e0*/  LOP3.LUT R2, R2, 0x1ffff0, RZ, 0xc0, !PT ;  /* 0x001ffff002027812 */ /* 0x000fe200078ec0ff */
[----:B------:R-:W-:-:S02]  /*03f0*/  IMAD.SHL.U32 R17, R17, 0x2, RZ ;  /* 0x0000000211117824 */ /* 0x000fc400078e00ff */
[----:B------:R-:W-:Y:S02]  /*0400*/  VIADD R19, R19, 0xfffe0000 ;  /* 0xfffe000013137836 */ /* 0x000fe40000000000 */
[----:B------:R-:W-:Y:S01]  /*0410*/  IMAD.WIDE.U32 R22, R3, 0x4, R48 ;  /* 0x0000000403167825 */ /* 0x000fe200078e0030 */
[----:B------:R-:W-:-:S03]  /*0420*/  LOP3.LUT R44, R17, 0xffff8000, RZ, 0xc0, !PT ;  /* 0xffff8000112c7812 */ /* 0x000fc600078ec0ff */
[----:B------:R-:W-:Y:S01]  /*0430*/  IMAD.WIDE R18, R19, 0x4, R12 ;  /* 0x0000000413127825 */ /* 0x000fe200078e020c */
[----:B------:R5:W2:Y:S03]  /*0440*/  @P3 LDG.E.EL.128 R28, desc[UR4][R22.64] ;  /* 0x00000004161c3981 */ /* 0x000aa6000c2e1d00 */
[----:B------:R-:W-:Y:S01]  /*0450*/  IMAD.IADD R15, R15, 0x1, -R2 ;  /* 0x000000010f0f7824 */ /* 0x000fe200078e0a02 */
[----:B------:R-:W2:Y:S03]  /*0460*/  @P3 LDG.E.128 R32, desc[UR4][R18.64] ;  /* 0x0000000412203981 */ /* 0x000ea6000c1e1d00 */
[----:B------:R-:W-:Y:S02]  /*0470*/  IMAD R2, R15, 0x800, R44 ;  /* 0x000008000f027824 */ /* 0x000fe400078e022c */
[----:B------:R-:W-:Y:S01]  /*0480*/  IMAD.WIDE R50, R45, 0x4, R48 ;  /* 0x000000042d327825 */ /* 0x000fe200078e0230 */
[----:B0----5:R-:W-:-:S03]  /*0490*/  CS2R R22, SRZ ;  /* 0x0000000000167805 */ /* 0x021fc6000001ff00 */
[----:B------:R-:W-:Y:S01]  /*04a0*/  IMAD.IADD R17, R45, 0x1, R2 ;  /* 0x000000012d117824 */ /* 0x000fe200078e0202 */
[----:B------:R-:W-:Y:S02]  /*04b0*/  CS2R R8, SRZ ;  /* 0x0000000000087805 */ /* 0x000fe4000001ff00 */
[----:B------:R-:W-:Y:S01]  /*04c0*/  CS2R R10, SRZ ;  /* 0x00000000000a7805 */ /* 0x000fe2000001ff00 */
[----:B------:R-:W5:Y:S01]  /*04d0*/  @!P0 LDG.E.EL.128 R20, desc[UR4][R50.64] ;  /* 0x0000000432148981 */ /* 0x000f62000c2e1d00 */
[----:B------:R-:W-:-:S05]  /*04e0*/  IMAD.WIDE R16, R17, 0x4, R12 ;  /* 0x0000000411107825 */ /* 0x000fca00078e020c */
[----:B------:R0:W4:Y:S01]  /*04f0*/  @!P0 LDG.E.128 R8, desc[UR4][R16.64] ;  /* 0x0000000410088981 */ /* 0x000122000c1e1d00 */
[----:B------:R-:W-:-:S04]  /*0500*/  VIADD R2, R45, 0x400 ;  /* 0x000004002d027836 */ /* 0x000fc80000000000 */
[----:B------:R-:W-:-:S04]  /*0510*/  IMAD.IADD R44, R44, 0x1, R2 ;  /* 0x000000012c2c7824 */ /* 0x000fc800078e0202 */
[----:B------:R-:W-:-:S04]  /*0520*/  IMAD R44, R15, 0x800, R44 ;  /* 0x000008000f2c7824 */ /* 0x000fc800078e022c */
[----:B------:R-:W-:Y:S01]  /*0530*/  VIADD R53, R44, 0xfffe0000 ;  /* 0xfffe00002c357836 */ /* 0x000fe20000000000 */
[----:B------:R-:W-:Y:S02]  /*0540*/  ISETP.GT.AND P2, PT, R14, 0xffff, PT ;  /* 0x0000ffff0e00780c */ /* 0x000fe40003f44270 */
[----:B0-----:R-:W-:Y:S02]  /*0550*/  CS2R R16, SRZ ;  /* 0x0000000000107805 */ /* 0x001fe4000001ff00 */
[----:B------:R-:W-:Y:S01]  /*0560*/  CS2R R18, SRZ ;  /* 0x0000000000127805 */ /* 0x000fe2000001ff00 */
[----:B------:R-:W-:-:S08]  /*0570*/  IMAD.WIDE.U32 R48, R2, 0x4, R48 ;  /* 0x0000000402307825 */ /* 0x000fd000078e0030 */
[----:B------:R0:W5:Y:S01]  /*0580*/  @P2 LDG.E.EL.128 R16, desc[UR4][R48.64] ;  /* 0x0000000430102981 */ /* 0x000162000c2e1d00 */
[----:B------:R-:W-:Y:S01]  /*0590*/  IMAD.WIDE R52, R53, 0x4, R12 ;  /* 0x0000000435347825 */ /* 0x000fe200078e020c */
[----:B------:R-:W-:Y:S02]  /*05a0*/  CS2R R12, SRZ ;  /* 0x00000000000c7805 */ /* 0x000fe4000001ff00 */
[----:B------:R-:W-:-:S06]  /*05b0*/  CS2R R14, SRZ ;  /* 0x00000000000e7805 */ /* 0x000fcc000001ff00 */
[----:B------:R0:W5:Y:S01]  /*05c0*/  @P2 LDG.E.128 R12, desc[UR4][R52.64] ;  /* 0x00000004340c2981 */ /* 0x000162000c1e1d00 */
[----:B------:R-:W-:Y:S01]  /*05d0*/  IMAD.WIDE.U32 R56, R3, 0x4, R58 ;  /* 0x0000000403387825 */ /* 0x000fe200078e003a */
[----:B---3--:R-:W-:-:S05]  /*05e0*/  SEL R4, R4, RZ, !P1 ;  /* 0x000000ff04047207 */ /* 0x008fca0004800000 */
[----:B------:R-:W-:Y:S01]  /*05f0*/  FADD R4, R4, 9.9999997473787516356e-06 ;  /* 0x3727c5ac04047421 */ /* 0x000fe20000000000 */
[----:B------:R-:W-:Y:S02]  /*0600*/  SEL R5, R5, RZ, !P1 ;  /* 0x000000ff05057207 */ /* 0x000fe40004800000 */
[----:B------:R-:W-:-:S03]  /*0610*/  SEL R44, R6, RZ, !P1 ;  /* 0x000000ff062c7207 */ /* 0x000fc60004800000 */
[----:B------:R-:W3:Y:S01]  /*0620*/  MUFU.SQRT R4, R4 ;  /* 0x0000000400047308 */ /* 0x000ee20000002000 */
[----:B------:R-:W-:Y:S01]  /*0630*/  FADD R6, R5, 9.9999997473787516356e-06 ;  /* 0x3727c5ac05067421 */ /* 0x000fe20000000000 */
[----:B------:R-:W-:-:S06]  /*0640*/  FADD R44, R44, 9.9999997473787516356e-06 ;  /* 0x3727c5ac2c2c7421 */ /* 0x000fcc0000000000 */
[----:B------:R-:W1:Y:S01]  /*0650*/  MUFU.SQRT R6, R6 ;  /* 0x0000000600067308 */ /* 0x000e620000002000 */
[----:B------:R-:W-:Y:S02]  /*0660*/  SEL R7, R7, RZ, !P1 ;  /* 0x000000ff07077207 */ /* 0x000fe40004800000 */
[----:B---3--:R-:W-:-:S05]  /*0670*/  FSETP.GT.AND P6, PT, R4, 8.50705917302346158658e+37, PT ;  /* 0x7e8000000400780b */ /* 0x008fca0003fc4000 */
[----:B0-----:R-:W0:Y:S01]  /*0680*/  MUFU.SQRT R48, R44 ;  /* 0x0000002c00307308 */ /* 0x001e220000002000 */
[----:B------:R-:W-:Y:S01]  /*0690*/  FSETP.GEU.AND P5, PT, R4, 1.175494350822287508e-38, PT ;  /* 0x008000000400780b */ /* 0x000fe20003fae000 */
[----:B------:R-:W-:Y:S02]  /*06a0*/  IMAD.MOV.U32 R5, RZ, RZ, 0x3e800000 ;  /* 0x3e800000ff057424 */ /* 0x000fe400078e00ff */
[----:B------:R-:W-:Y:S01]  /*06b0*/  FADD R7, R7, 9.9999997473787516356e-06 ;  /* 0x3727c5ac07077421 */ /* 0x000fe20000000000 */
[----:B-1----:R-:W-:-:S03]  /*06c0*/  FSETP.GT.AND P4, PT, R6, 8.50705917302346158658e+37, PT ;  /* 0x7e8000000600780b */ /* 0x002fc60003f84000 */
[----:B------:R1:W3:Y:S01]  /*06d0*/  MUFU.SQRT R49, R7 ;  /* 0x0000000700317308 */ /* 0x0002e20000002000 */
[----:B------:R-:W-:Y:S02]  /*06e0*/  FSEL R51, R5, 1, P6 ;  /* 0x3f80000005337808 */ /* 0x000fe40003000000 */
[----:B------:R-:W-:Y:S01]  /*06f0*/  SEL R40, R40, RZ, !P0 ;  /* 0x000000ff28287207 */ /* 0x000fe20004000000 */
[----:B------:R-:W-:Y:S01]  /*0700*/  @P6 FMUL R4, R4, 0.25 ;  /* 0x3e80000004046820 */ /* 0x000fe20000400000 */
[----:B------:R-:W-:Y:S01]  /*0710*/  FSETP.GEU.AND P6, PT, R6, 1.175494350822287508e-38, PT ;  /* 0x008000000600780b */ /* 0x000fe20003fce000 */
[----:B------:R-:W-:Y:S02]  /*0720*/  @!P5 FMUL R51, R51, 16777216 ;  /* 0x4b8000003333d820 */ /* 0x000fe40000400000 */
[----:B------:R-:W-:Y:S01]  /*0730*/  FADD R40, R40, 9.9999997473787516356e-06 ;  /* 0x3727c5ac28287421 */ /* 0x000fe20000000000 */
[----:B------:R-:W-:Y:S01]  /*0740*/  @!P5 FMUL R4, R4, 16777216 ;  /* 0x4b8000000404d820 */ /* 0x000fe20000400000 */
[----:B0-----:R-:W-:-:S02]  /*0750*/  FSETP.GT.AND P5, PT, R48, 8.50705917302346158658e+37, PT ;  /* 0x7e8000003000780b */ /* 0x001fc40003fa4000 */
[----:B-1----:R-:W-:Y:S01]  /*0760*/  FSEL R7, R5, 1, P4 ;  /* 0x3f80000005077808 */ /* 0x002fe20002000000 */
[----:B------:R-:W0:Y:S01]  /*0770*/  MUFU.SQRT R47, R40 ;  /* 0x00000028002f7308 */ /* 0x000e220000002000 */
[----:B------:R-:W-:Y:S01]  /*0780*/  @P4 FMUL R6, R6, 0.25 ;  /* 0x3e80000006064820 */ /* 0x000fe20000400000 */
[----:B------:R-:W-:Y:S02]  /*0790*/  SEL R41, R41, RZ, !P0 ;  /* 0x000000ff29297207 */ /* 0x000fe40004000000 */
[----:B------:R-:W-:Y:S01]  /*07a0*/  FSETP.GEU.AND P4, PT, R48, 1.175494350822287508e-38, PT ;  /* 0x008000003000780b */ /* 0x000fe20003f8e000 */
[----:B------:R-:W-:Y:S01]  /*07b0*/  @!P6 FMUL R6, R6, 16777216 ;  /* 0x4b8000000606e820 */ /* 0x000fe20000400000 */
[----:B------:R-:W-:Y:S01]  /*07c0*/  @!P6 FMUL R7, R7, 16777216 ;  /* 0x4b8000000707e820 */ /* 0x000fe20000400000 */
[----:B---3--:R-:W-:Y:S01]  /*07d0*/  FSETP.GT.AND P6, PT, R49, 8.50705917302346158658e+37, PT ;  /* 0x7e8000003100780b */ /* 0x008fe20003fc4000 */
[----:B------:R-:W-:Y:S01]  /*07e0*/  FADD R41, R41, 9.9999997473787516356e-06 ;  /* 0x3727c5ac29297421 */ /* 0x000fe20000000000 */
[----:B------:R-:W-:Y:S01]  /*07f0*/  SEL R42, R42, RZ, !P0 ;  /* 0x000000ff2a2a7207 */ /* 0x000fe20004000000 */
[----:B------:R-:W-:Y:S01]  /*0800*/  @P5 FMUL R48, R48, 0.25 ;  /* 0x3e80000030305820 */ /* 0x000fe20000400000 */
[----:B------:R-:W-:Y:S01]  /*0810*/  FSEL R53, R5, 1, P5 ;  /* 0x3f80000005357808 */ /* 0x000fe20002800000 */
[----:B------:R-:W1:Y:S01]  /*0820*/  MUFU.SQRT R44, R41 ;  /* 0x00000029002c7308 */ /* 0x000e620000002000 */
[----:B------:R-:W-:Y:S01]  /*0830*/  FSETP.GEU.AND P5, PT, R49, 1.175494350822287508e-38, PT ;  /* 0x008000003100780b */ /* 0x000fe20003fae000 */
[----:B------:R-:W-:-:S03]  /*0840*/  FADD R42, R42, 9.9999997473787516356e-06 ;  /* 0x3727c5ac2a2a7421 */ /* 0x000fc60000000000 */
[----:B------:R-:W-:Y:S01]  /*0850*/  @!P4 FMUL R48, R48, 16777216 ;  /* 0x4b8000003030c820 */ /* 0x000fe20000400000 */
[----:B------:R-:W-:Y:S01]  /*0860*/  @!P4 FMUL R53, R53, 16777216 ;  /* 0x4b8000003535c820 */ /* 0x000fe20000400000 */
[----:B0-----:R-:W-:Y:S01]  /*0870*/  FSETP.GT.AND P4, PT, R47, 8.50705917302346158658e+37, PT ;  /* 0x7e8000002f00780b */ /* 0x001fe20003f84000 */
[----:B------:R0:W-:Y:S01]  /*0880*/  MUFU.RCP R40, R6 ;  /* 0x0000000600287308 */ /* 0x0001e20000001000 */
[----:B------:R-:W-:Y:S01]  /*0890*/  SEL R43, R43, RZ, !P0 ;  /* 0x000000ff2b2b7207 */ /* 0x000fe20004000000 */
[----:B------:R-:W-:-:S06]  /*08a0*/  @P6 FMUL R49, R49, 0.25 ;  /* 0x3e80000031316820 */ /* 0x000fcc0000400000 */
[----:B------:R-:W3:Y:S01]  /*08b0*/  MUFU.SQRT R42, R42 ;  /* 0x0000002a002a7308 */ /* 0x000ee20000002000 */
[----:B0-----:R-:W-:Y:S02]  /*08c0*/  FSEL R6, R5, 1, P6 ;  /* 0x3f80000005067808 */ /* 0x001fe40003000000 */
[----:B------:R-:W-:Y:S01]  /*08d0*/  FSETP.GEU.AND P6, PT, R47, 1.175494350822287508e-38, PT ;  /* 0x008000002f00780b */ /* 0x000fe20003fce000 */
[----:B------:R-:W-:-:S04]  /*08e0*/  FADD R50, R43, 9.9999997473787516356e-06 ;  /* 0x3727c5ac2b327421 */ /* 0x000fc80000000000 */
[----:B------:R-:W0:Y:S01]  /*08f0*/  MUFU.RCP R48, R48 ;  /* 0x0000003000307308 */ /* 0x000e220000001000 */
[----:B------:R-:W-:Y:S01]  /*0900*/  @!P5 FMUL R49, R49, 16777216 ;  /* 0x4b8000003131d820 */ /* 0x000fe20000400000 */
[----:B------:R-:W-:Y:S01]  /*0910*/  @!P5 FMUL R6, R6, 16777216 ;  /* 0x4b8000000606d820 */ /* 0x000fe20000400000 */
[C---:B-1----:R-:W-:Y:S01]  /*0920*/  FSETP.GT.AND P5, PT, R44.reuse, 8.50705917302346158658e+37, PT ;  /* 0x7e8000002c00780b */ /* 0x042fe20003fa4000 */
[----:B------:R-:W-:Y:S01]  /*0930*/  @P4 FMUL R47, R47, 0.25 ;  /* 0x3e8000002f2f4820 */ /* 0x000fe20000400000 */
[----:B------:R-:W-:Y:S02]  /*0940*/  FSEL R41, R5, 1, P4 ;  /* 0x3f80000005297808 */ /* 0x000fe40002000000 */
[----:B------:R-:W-:Y:S01]  /*0950*/  FSETP.GEU.AND P4, PT, R44, 1.175494350822287508e-38, PT ;  /* 0x008000002c00780b */ /* 0x000fe20003f8e000 */
[----:B------:R-:W1:Y:S01]  /*0960*/  MUFU.SQRT R50, R50 ;  /* 0x0000003200327308 */ /* 0x000e620000002000 */
[----:B------:R-:W-:Y:S01]  /*0970*/  @!P6 FMUL R47, R47, 16777216 ;  /* 0x4b8000002f2fe820 */ /* 0x000fe20000400000 */
[----:B------:R-:W-:Y:S01]  /*0980*/  @!P6 FMUL R41, R41, 16777216 ;  /* 0x4b8000002929e820 */ /* 0x000fe20000400000 */
[----:B---3--:R-:W-:-:S05]  /*0990*/  FSETP.GT.AND P6, PT, R42, 8.50705917302346158658e+37, PT ;  /* 0x7e8000002a00780b */ /* 0x008fca0003fc4000 */
[----:B------:R-:W3:Y:S01]  /*09a0*/  MUFU.RCP R4, R4 ;  /* 0x0000000400047308 */ /* 0x000ee20000001000 */
[----:B------:R-:W-:Y:S01]  /*09b0*/  FMUL R40, R40, R7 ;  /* 0x0000000728287220 */ /* 0x000fe20000400000 */
[----:B0-----:R-:W-:Y:S01]  /*09c0*/  FMUL R7, R48, R53 ;  /* 0x0000003530077220 */ /* 0x001fe20000400000 */
[----:B--2---:R-:W-:Y:S01]  /*09d0*/  SEL R48, R38, RZ, !P1 ;  /* 0x000000ff26307207 */ /* 0x004fe20004800000 */
[----:B------:R-:W-:Y:S01]  /*09e0*/  @P5 FMUL R44, R44, 0.25 ;  /* 0x3e8000002c2c5820 */ /* 0x000fe20000400000 */
[----:B------:R-:W-:-:S03]  /*09f0*/  FSEL R38, R5, 1, P5 ;  /* 0x3f80000005267808 */ /* 0x000fc60002800000 */
[----:B------:R-:W-:Y:S02]  /*0a00*/  @!P4 FMUL R44, R44, 16777216 ;  /* 0x4b8000002c2cc820 */ /* 0x000fe40000400000 */
[----:B------:R-:W-:Y:S01]  /*0a10*/  @!P4 FMUL R38, R38, 16777216 ;  /* 0x4b8000002626c820 */ /* 0x000fe20000400000 */
[----:B-1----:R-:W-:Y:S01]  /*0a20*/  FSETP.GT.AND P4, PT, R50, 8.50705917302346158658e+37, PT ;  /* 0x7e8000003200780b */ /* 0x002fe20003f84000 */
[----:B------:R-:W0:Y:S01]  /*0a30*/  MUFU.RCP R49, R49 ;  /* 0x0000003100317308 */ /* 0x000e220000001000 */
[----:B------:R-:W-:Y:S01]  /*0a40*/  FSETP.GEU.AND P5, PT, R42, 1.175494350822287508e-38, PT ;  /* 0x008000002a00780b */ /* 0x000fe20003fae000 */
[----:B---3--:R-:W-:Y:S01]  /*0a50*/  FMUL R4, R4, R51 ;  /* 0x0000003304047220 */ /* 0x008fe20000400000 */
[----:B------:R-:W-:Y:S01]  /*0a60*/  SEL R51, R39, RZ, !P1 ;  /* 0x000000ff27337207 */ /* 0x000fe20004800000 */
[----:B------:R-:W-:Y:S01]  /*0a70*/  @P6 FMUL R42, R42, 0.25 ;  /* 0x3e8000002a2a6820 */ /* 0x000fe20000400000 */
[----:B------:R-:W-:Y:S02]  /*0a80*/  FSEL R39, R5, 1, P6 ;  /* 0x3f80000005277808 */ /* 0x000fe40003000000 */
[----:B------:R-:W-:-:S05]  /*0a90*/  FSETP.GEU.AND P6, PT, R50, 1.175494350822287508e-38, PT ;  /* 0x008000003200780b */ /* 0x000fca0003fce000 */
[----:B------:R-:W-:Y:S02]  /*0aa0*/  @P4 FMUL R50, R50, 0.25 ;  /* 0x3e80000032324820 */ /* 0x000fe40000400000 */
[----:B------:R-:W-:Y:S01]  /*0ab0*/  @!P5 FMUL R42, R42, 16777216 ;  /* 0x4b8000002a2ad820 */ /* 0x000fe20000400000 */
[----:B0-----:R-:W-:Y:S01]  /*0ac0*/  FMUL R6, R49, R6 ;  /* 0x0000000631067220 */ /* 0x001fe20000400000 */
[----:B----4-:R-:W-:Y:S02]  /*0ad0*/  SEL R49, R26, RZ, !P1 ;  /* 0x000000ff1a317207 */ /* 0x010fe40004800000 */
[----:B------:R-:W-:Y:S02]  /*0ae0*/  SEL R26, R24, RZ, !P1 ;  /* 0x000000ff181a7207 */ /* 0x000fe40004800000 */
[----:B------:R-:W-:Y:S01]  /*0af0*/  @!P6 FMUL R50, R50, 16777216 ;  /* 0x4b8000003232e820 */ /* 0x000fe20000400000 */
[----:B------:R-:W0:Y:S01]  /*0b00*/  MUFU.RCP R24, R42 ;  /* 0x0000002a00187308 */ /* 0x000e220000001000 */
[----:B------:R-:W-:-:S02]  /*0b10*/  SEL R43, R36, RZ, !P1 ;  /* 0x000000ff242b7207 */ /* 0x000fc40004800000 */
[----:B------:R-:W-:Y:S02]  /*0b20*/  SEL R52, R25, RZ, !P1 ;  /* 0x000000ff19347207 */ /* 0x000fe40004800000 */
[----:B------:R-:W-:Y:S02]  /*0b30*/  SEL R32, R32, RZ, P3 ;  /* 0x000000ff20207207 */ /* 0x000fe40001800000 */
[----:B------:R-:W-:Y:S01]  /*0b40*/  SEL R25, R28, RZ, P3 ;  /* 0x000000ff1c197207 */ /* 0x000fe20001800000 */
[----:B------:R-:W1:Y:S01]  /*0b50*/  MUFU.RCP R36, R47 ;  /* 0x0000002f00247308 */ /* 0x000e620000001000 */
[----:B------:R-:W-:-:S07]  /*0b60*/  SEL R54, R27, RZ, !P1 ;  /* 0x000000ff1b367207 */ /* 0x000fce0004800000 */
[----:B------:R-:W2:Y:S01]  /*0b70*/  MUFU.RCP R50, R50 ;  /* 0x0000003200327308 */ /* 0x000ea20000001000 */
[----:B------:R-:W-:Y:S01]  /*0b80*/  @!P5 FMUL R39, R39, 16777216 ;  /* 0x4b8000002727d820 */ /* 0x000fe20000400000 */
[----:B------:R-:W-:-:S06]  /*0b90*/  SEL R37, R37, RZ, !P1 ;  /* 0x000000ff25257207 */ /* 0x000fcc0004800000 */
[----:B------:R3:W4:Y:S01]  /*0ba0*/  MUFU.RCP R27, R44 ;  /* 0x0000002c001b7308 */ /* 0x0007220000001000 */
[----:B0-----:R-:W-:Y:S01]  /*0bb0*/  FMUL R39, R24, R39 ;  /* 0x0000002718277220 */ /* 0x001fe20000400000 */
[----:B---3--:R-:W-:Y:S01]  /*0bc0*/  FADD R44, R32, -R25 ;  /* 0x80000019202c7221 */ /* 0x008fe20000000000 */
[----:B------:R-:W-:Y:S01]  /*0bd0*/  FSEL R25, R5, 1, P4 ;  /* 0x3f80000005197808 */ /* 0x000fe20002000000 */
[----:B------:R-:W-:Y:S01]  /*0be0*/  FADD R48, R48, -R49 ;  /* 0x8000003130307221 */ /* 0x000fe20000000000 */
[----:B-----5:R-:W-:-:S03]  /*0bf0*/  SEL R24, R23, RZ, !P0 ;  /* 0x000000ff17187207 */ /* 0x020fc60004000000 */
[----:B------:R-:W-:Y:S01]  /*0c00*/  @!P6 FMUL R25, R25, 16777216 ;  /* 0x4b8000001919e820 */ /* 0x000fe20000400000 */
[----:B-1----:R-:W-:Y:S01]  /*0c10*/  FMUL R41, R36, R41 ;  /* 0x0000002924297220 */ /* 0x002fe20000400000 */
[----:B------:R-:W-:Y:S01]  /*0c20*/  SEL R23, R22, RZ, !P0 ;  /* 0x000000ff16177207 */ /* 0x000fe20004000000 */
[----:B------:R-:W-:Y:S01]  /*0c30*/  FADD R49, R37, -R52 ;  /* 0x8000003425317221 */ /* 0x000fe20000000000 */
[----:B------:R-:W-:Y:S01]  /*0c40*/  FADD R47, R43, -R26 ;  /* 0x8000001a2b2f7221 */ /* 0x000fe20000000000 */
[----:B--2---:R-:W-:Y:S01]  /*0c50*/  FMUL R36, R50, R25 ;  /* 0x0000001932247220 */ /* 0x004fe20000400000 */
[----:B------:R-:W-:Y:S02]  /*0c60*/  SEL R22, R21, RZ, !P0 ;  /* 0x000000ff15167207 */ /* 0x000fe40004000000 */
[----:B------:R-:W-:Y:S02]  /*0c70*/  SEL R33, R33, RZ, P3 ;  /* 0x000000ff21217207 */ /* 0x000fe40001800000 */
[----:B------:R-:W-:-:S02]  /*0c80*/  SEL R26, R29, RZ, P3 ;  /* 0x000000ff1d1a7207 */ /* 0x000fc40001800000 */
[----:B------:R-:W-:Y:S02]  /*0c90*/  SEL R50, R8, RZ, !P0 ;  /* 0x000000ff08327207 */ /* 0x000fe40004000000 */
[----:B------:R-:W-:Y:S02]  /*0ca0*/  SEL R53, R9, RZ, !P0 ;  /* 0x000000ff09357207 */ /* 0x000fe40004000000 */
[----:B------:R-:W-:Y:S02]  /*0cb0*/  SEL R52, R10, RZ, !P0 ;  /* 0x000000ff0a347207 */ /* 0x000fe40004000000 */
[----:B------:R-:W-:Y:S02]  /*0cc0*/  SEL R55, R11, RZ, !P0 ;  /* 0x000000ff0b377207 */ /* 0x000fe40004000000 */
[----:B------:R-:W-:Y:S02]  /*0cd0*/  SEL R21, R20, RZ, !P0 ;  /* 0x000000ff14157207 */ /* 0x000fe40004000000 */
[----:B------:R-:W-:-:S02]  /*0ce0*/  SEL R34, R34, RZ, P3 ;  /* 0x000000ff22227207 */ /* 0x000fc40001800000 */
[----:B------:R-:W-:Y:S02]  /*0cf0*/  SEL R35, R35, RZ, P3 ;  /* 0x000000ff23237207 */ /* 0x000fe40001800000 */
[----:B------:R-:W-:Y:S02]  /*0d00*/  SEL R29, R30, RZ, P3 ;  /* 0x000000ff1e1d7207 */ /* 0x000fe40001800000 */
[----:B------:R-:W-:Y:S01]  /*0d10*/  SEL R28, R31, RZ, P3 ;  /* 0x000000ff1f1c7207 */ /* 0x000fe20001800000 */
[----:B------:R-:W-:Y:S01]  /*0d20*/  FADD R43, R33, -R26 ;  /* 0x8000001a212b7221 */ /* 0x000fe20000000000 */
[----:B----4-:R-:W-:Y:S01]  /*0d30*/  FMUL R38, R27, R38 ;  /* 0x000000261b267220 */ /* 0x010fe20000400000 */
[----:B------:R-:W-:Y:S01]  /*0d40*/  FADD R55, R55, -R24 ;  /* 0x8000001837377221 */ /* 0x000fe20000000000 */
[----:B------:R-:W-:Y:S01]  /*0d50*/  FADD R52, R52, -R23 ;  /* 0x8000001734347221 */ /* 0x000fe20000000000 */
[----:B------:R-:W-:Y:S01]  /*0d60*/  FADD R53, R53, -R22 ;  /* 0x8000001635357221 */ /* 0x000fe20000000000 */
[----:B------:R-:W-:Y:S01]  /*0d70*/  FADD R50, R50, -R21 ;  /* 0x8000001532327221 */ /* 0x000fe20000000000 */
[----:B------:R-:W-:Y:S01]  /*0d80*/  FADD R42, R34, -R29 ;  /* 0x8000001d222a7221 */ /* 0x000fe20000000000 */
[----:B------:R-:W-:Y:S01]  /*0d90*/  FADD R37, R35, -R28 ;  /* 0x8000001c23257221 */ /* 0x000fe20000000000 */
[----:B------:R-:W-:-:S02]  /*0da0*/  CS2R R20, SRZ ;  /* 0x0000000000147805 */ /* 0x000fc4000001ff00 */
[----:B------:R-:W-:Y:S02]  /*0db0*/  CS2R R22, SRZ ;  /* 0x0000000000167805 */ /* 0x000fe4000001ff00 */
[----:B------:R-:W-:Y:S02]  /*0dc0*/  CS2R R24, SRZ ;  /* 0x0000000000187805 */ /* 0x000fe4000001ff00 */
[----:B------:R-:W-:Y:S01]  /*0dd0*/  CS2R R26, SRZ ;  /* 0x00000000001a7805 */ /* 0x000fe2000001ff00 */
[----:B------:R-:W-:-:S04]  /*0de0*/  IMAD.WIDE R32, R45, 0x4, R64 ;  /* 0x000000042d207825 */ /* 0x000fc800078e0240 */
[----:B------:R-:W-:Y:S01]  /*0df0*/  IMAD.WIDE R34, R46, 0x4, R66 ;  /* 0x000000042e227825 */ /* 0x000fe200078e0242 */
[----:B------:R0:W2:Y:S04]  /*0e00*/  @!P0 LDG.E.EL.128 R24, desc[UR4][R32.64] ;  /* 0x0000000420188981 */ /* 0x0000a8000c2e1d00 */
[----:B------:R1:W3:Y:S01]  /*0e10*/  @!P1 LDG.E.EL.128 R20, desc[UR4][R34.64] ;  /* 0x0000000422149981 */ /* 0x0002e2000c2e1d00 */
[----:B0-----:R-:W-:Y:S02]  /*0e20*/  CS2R R32, SRZ ;  /* 0x0000000000207805 */ /* 0x001fe4000001ff00 */
[----:B-1----:R-:W-:-:S06]  /*0e30*/  CS2R R34, SRZ ;  /* 0x0000000000227805 */ /* 0x002fcc000001ff00 */
[----:B------:R0:W4:Y:S01]  /*0e40*/  @P3 LDG.E.EL.128 R32, desc[UR4][R56.64] ;  /* 0x0000000438203981 */ /* 0x000122000c2e1d00 */
[----:B------:R-:W-:Y:S02]  /*0e50*/  SEL R31, R16, RZ, P2 ;  /* 0x000000ff101f7207 */ /* 0x000fe40001000000 */
[----:B------:R-:W-:Y:S01]  /*0e60*/  SEL R12, R12, RZ, P2 ;  /* 0x000000ff0c0c7207 */ /* 0x000fe20001000000 */
[----:B------:R-:W-:Y:S01]  /*0e70*/  IMAD.WIDE R28, R46, 0x4, R64 ;  /* 0x000000042e1c7825 */ /* 0x000fe200078e0240 */
[----:B------:R-:W-:-:S03]  /*0e80*/  SEL R13, R13, RZ, P2 ;  /* 0x000000ff0d0d7207 */ /* 0x000fc60001000000 */
[----:B------:R-:W-:Y:S01]  /*0e90*/  FADD R46, R12, -R31 ;  /* 0x8000001f0c2e7221 */ /* 0x000fe20000000000 */
[----:B------:R-:W-:Y:S01]  /*0ea0*/  SEL R12, R17, RZ, P2 ;  /* 0x000000ff110c7207 */ /* 0x000fe20001000000 */
[----:B------:R-:W-:-:S04]  /*0eb0*/  IMAD.WIDE R60, R45, 0x4, R66 ;  /* 0x000000042d3c7825 */ /* 0x000fc800078e0242 */
[----:B------:R-:W-:Y:S01]  /*0ec0*/  FADD R45, R13, -R12 ;  /* 0x8000000c0d2d7221 */ /* 0x000fe20000000000 */
[----:B0-----:R-:W-:Y:S01]  /*0ed0*/  SEL R57, R18, RZ, P2 ;  /* 0x000000ff12397207 */ /* 0x001fe20001000000 */
[----:B------:R-:W-:Y:S01]  /*0ee0*/  FADD R51, R51, -R54 ;  /* 0x8000003633337221 */ /* 0x000fe20000000000 */
[----:B------:R-:W-:Y:S02]  /*0ef0*/  SEL R14, R14, RZ, P2 ;  /* 0x000000ff0e0e7207 */ /* 0x000fe40001000000 */
[----:B------:R-:W-:Y:S02]  /*0f00*/  CS2R R8, SRZ ;  /* 0x0000000000087805 */ /* 0x000fe4000001ff00 */
[----:B------:R-:W-:Y:S02]  /*0f10*/  CS2R R10, SRZ ;  /* 0x00000000000a7805 */ /* 0x000fe4000001ff00 */
[----:B------:R-:W-:Y:S02]  /*0f20*/  CS2R R30, SRZ ;  /* 0x00000000001e7805 */ /* 0x000fe4000001ff00 */
[----:B------:R-:W-:-:S02]  /*0f30*/  SEL R15, R15, RZ, P2 ;  /* 0x000000ff0f0f7207 */ /* 0x000fc40001000000 */
[----:B------:R-:W-:Y:S01]  /*0f40*/  SEL R56, R19, RZ, P2 ;  /* 0x000000ff13387207 */ /* 0x000fe20001000000 */
[----:B------:R0:W5:Y:S04]  /*0f50*/  @!P1 LDG.E.EL.128 R8, desc[UR4][R28.64] ;  /* 0x000000041c089981 */ /* 0x000168000c2e1d00 */
[----:B------:R-:W-:Y:S01]  /*0f60*/  FADD R56, R15, -R56 ;  /* 0x800000380f387221 */ /* 0x000fe20000000000 */
[----:B0-----:R-:W-:-:S06]  /*0f70*/  CS2R R28, SRZ ;  /* 0x00000000001c7805 */ /* 0x001fcc000001ff00 */
[----:B------:R0:W2:Y:S02]  /*0f80*/  @!P0 LDG.E.EL.128 R28, desc[UR4][R60.64] ;  /* 0x000000043c1c8981 */ /* 0x0000a4000c2e1d00 */
[----:B0-----:R-:W-:Y:S01]  /*0f90*/  IMAD.WIDE.U32 R60, R2, 0x4, R58 ;  /* 0x00000004023c7825 */ /* 0x001fe200078e003a */
[----:B----4-:R-:W-:-:S05]  /*0fa0*/  SEL R12, R32, RZ, P3 ;  /* 0x000000ff200c7207 */ /* 0x010fca0001800000 */
[----:B------:R-:W-:Y:S01]  /*0fb0*/  FADD R12, R12, 9.9999997473787516356e-06 ;  /* 0x3727c5ac0c0c7421 */ /* 0x000fe20000000000 */
[----:B------:R-:W-:-:S05]  /*0fc0*/  SEL R13, R33, RZ, P3 ;  /* 0x000000ff210d7207 */ /* 0x000fca0001800000 */
[----:B------:R-:W0:Y:S01]  /*0fd0*/  MUFU.SQRT R12, R12 ;  /* 0x0000000c000c7308 */ /* 0x000e220000002000 */
[----:B------:R-:W-:Y:S01]  /*0fe0*/  FADD R13, R13, 9.9999997473787516356e-06 ;  /* 0x3727c5ac0d0d7421 */ /* 0x000fe20000000000 */
[----:B------:R-:W-:-:S06]  /*0ff0*/  SEL R17, R34, RZ, P3 ;  /* 0x000000ff22117207 */ /* 0x000fcc0001800000 */
[----:B------:R-:W1:Y:S01]  /*1000*/  MUFU.SQRT R13, R13 ;  /* 0x0000000d000d7308 */ /* 0x000e620000002000 */
[----:B------:R-:W-:Y:S01]  /*1010*/  FADD R17, R17, 9.9999997473787516356e-06 ;  /* 0x3727c5ac11117421 */ /* 0x000fe20000000000 */
[----:B------:R-:W-:Y:S02]  /*1020*/  SEL R33, R35, RZ, P3 ;  /* 0x000000ff23217207 */ /* 0x000fe40001800000 */
[----:B0-----:R-:W-:-:S04]  /*1030*/  FSETP.GT.AND P5, PT, R12, 8.50705917302346158658e+37, PT ;  /* 0x7e8000000c00780b */ /* 0x001fc80003fa4000 */
[----:B------:R-:W0:Y:S01]  /*1040*/  MUFU.SQRT R17, R17 ;  /* 0x0000001100117308 */ /* 0x000e220000002000 */
[----:B------:R-:W-:Y:S01]  /*1050*/  FSETP.GEU.AND P4, PT, R12, 1.175494350822287508e-38, PT ;  /* 0x008000000c00780b */ /* 0x000fe20003f8e000 */
[----:B------:R-:W-:Y:S01]  /*1060*/  FADD R33, R33, 9.9999997473787516356e-06 ;  /* 0x3727c5ac21217421 */ /* 0x000fe20000000000 */
[----:B------:R-:W-:Y:S02]  /*1070*/  FSEL R35, R5, 1, P5 ;  /* 0x3f80000005237808 */ /* 0x000fe40002800000 */
[----:B-1----:R-:W-:-:S03]  /*1080*/  FSETP.GT.AND P6, PT, R13, 8.50705917302346158658e+37, PT ;  /* 0x7e8000000d00780b */ /* 0x002fc60003fc4000 */
[----:B------:R-:W1:Y:S01]  /*1090*/  MUFU.SQRT R18, R33 ;  /* 0x0000002100127308 */ /* 0x000e620000002000 */
[----:B------:R-:W-:Y:S01]  /*10a0*/  @P5 FMUL R12, R12, 0.25 ;  /* 0x3e8000000c0c5820 */ /* 0x000fe20000400000 */
[----:B------:R-:W-:-:S04]  /*10b0*/  FSETP.GEU.AND P5, PT, R13, 1.175494350822287508e-38, PT ;  /* 0x008000000d00780b */ /* 0x000fc80003fae000 */
[----:B------:R-:W-:Y:S01]  /*10c0*/  @!P4 FMUL R35, R35, 16777216 ;  /* 0x4b8000002323c820 */ /* 0x000fe20000400000 */
[----:B------:R-:W-:Y:S01]  /*10d0*/  @!P4 FMUL R12, R12, 16777216 ;  /* 0x4b8000000c0cc820 */ /* 0x000fe20000400000 */
[----:B0-----:R-:W-:Y:S02]  /*10e0*/  FSETP.GT.AND P4, PT, R17, 8.50705917302346158658e+37, PT ;  /* 0x7e8000001100780b */ /* 0x001fe40003f84000 */
[----:B------:R-:W-:Y:S01]  /*10f0*/  FSEL R54, R5, 1, P6 ;  /* 0x3f80000005367808 */ /* 0x000fe20003000000 */
[----:B------:R-:W-:Y:S01]  /*1100*/  @P6 FMUL R13, R13, 0.25 ;  /* 0x3e8000000d0d6820 */ /* 0x000fe20000400000 */
[----:B------:R-:W-:-:S03]  /*1110*/  FSETP.GEU.AND P6, PT, R17, 1.175494350822287508e-38, PT ;  /* 0x008000001100780b */ /* 0x000fc60003fce000 */
[----:B------:R-:W-:Y:S01]  /*1120*/  @!P5 FMUL R13, R13, 16777216 ;  /* 0x4b8000000d0dd820 */ /* 0x000fe20000400000 */
[----:B------:R-:W-:Y:S01]  /*1130*/  @!P5 FMUL R54, R54, 16777216 ;  /* 0x4b8000003636d820 */ /* 0x000fe20000400000 */
[----:B-1----:R-:W-:-:S04]  /*1140*/  FSETP.GT.AND P5, PT, R18, 8.50705917302346158658e+37, PT ;  /* 0x7e8000001200780b */ /* 0x002fc80003fa4000 */
[----:B------:R-:W-:Y:S01]  /*1150*/  @P4 FMUL R17, R17, 0.25 ;  /* 0x3e80000011114820 */ /* 0x000fe20000400000 */
[----:B------:R-:W-:Y:S02]  /*1160*/  FSEL R33, R5, 1, P4 ;  /* 0x3f80000005217808 */ /* 0x000fe40002000000 */
[----:B------:R-:W-:Y:S01]  /*1170*/  FSETP.GEU.AND P4, PT, R18, 1.175494350822287508e-38, PT ;  /* 0x008000001200780b */ /* 0x000fe20003f8e000 */
[----:B------:R-:W0:Y:S01]  /*1180*/  MUFU.RCP R13, R13 ;  /* 0x0000000d000d7308 */ /* 0x000e220000001000 */
[----:B------:R-:W-:-:S04]  /*1190*/  @!P6 FMUL R17, R17, 16777216 ;  /* 0x4b8000001111e820 */ /* 0x000fc80000400000 */
[----:B------:R-:W-:Y:S01]  /*11a0*/  @P5 FMUL R18, R18, 0.25 ;  /* 0x3e80000012125820 */ /* 0x000fe20000400000 */
[----:B------:R-:W-:-:S06]  /*11b0*/  FADD R32, R14, -R57 ;  /* 0x800000390e207221 */ /* 0x000fcc0000000000 */
[----:B------:R-:W-:Y:S01]  /*11c0*/  @!P4 FMUL R18, R18, 16777216 ;  /* 0x4b8000001212c820 */ /* 0x000fe20000400000 */
[----:B------:R-:W1:Y:S01]  /*11d0*/  MUFU.RCP R12, R12 ;  /* 0x0000000c000c7308 */ /* 0x000e620000001000 */
[----:B0-----:R-:W-:-:S07]  /*11e0*/  FMUL R54, R13, R54 ;  /* 0x000000360d367220 */ /* 0x001fce0000400000 */
[----:B------:R-:W0:Y:S01]  /*11f0*/  MUFU.RCP R14, R17 ;  /* 0x00000011000e7308 */ /* 0x000e220000001000 */
[----:B------:R-:W-:-:S07]  /*1200*/  FSEL R13, R5, 1, P5 ;  /* 0x3f800000050d7808 */ /* 0x000fce0002800000 */
[----:B------:R-:W4:Y:S01]  /*1210*/  MUFU.RCP R34, R18 ;  /* 0x0000001200227308 */ /* 0x000f220000001000 */
[----:B------:R-:W-:Y:S01]  /*1220*/  @!P6 FMUL R33, R33, 16777216 ;  /* 0x4b8000002121e820 */ /* 0x000fe20000400000 */
[----:B------:R-:W-:Y:S01]  /*1230*/  @!P4 FMUL R13, R13, 16777216 ;  /* 0x4b8000000d0dc820 */ /* 0x000fe20000400000 */
[----:B-1----:R-:W-:Y:S02]  /*1240*/  FMUL R35, R12, R35 ;  /* 0x000000230c237220 */ /* 0x002fe40000400000 */
[----:B0-----:R-:W-:Y:S01]  /*1250*/  FMUL R33, R14, R33 ;  /* 0x000000210e217220 */ /* 0x001fe20000400000 */
[----:B------:R-:W-:Y:S01]  /*1260*/  CS2R R14, SRZ ;  /* 0x00000000000e7805 */ /* 0x000fe2000001ff00 */
[----:B----4-:R-:W-:Y:S01]  /*1270*/  FMUL R34, R34, R13 ;  /* 0x0000000d22227220 */ /* 0x010fe20000400000 */
[----:B------:R-:W-:-:S06]  /*1280*/  CS2R R12, SRZ ;  /* 0x00000000000c7805 */ /* 0x000fcc000001ff00 */
[----:B------:R-:W4:Y:S01]  /*1290*/  @P2 LDG.E.EL.128 R12, desc[UR4][R60.64] ;  /* 0x000000043c0c2981 */ /* 0x000f22000c2e1d00 */
[----:B------:R-:W-:Y:S01]  /*12a0*/  P2R R16, PR, RZ, 0x2 ;  /* 0x00000002ff107803 */ /* 0x000fe20000000000 */
[----:B------:R-:W-:Y:S01]  /*12b0*/  FMUL R47, R4, R47 ;  /* 0x0000002f042f7220 */ /* 0x000fe20000400000 */
[----:B------:R-:W-:Y:S01]  /*12c0*/  FMUL R40, R40, R49 ;  /* 0x0000003128287220 */ /* 0x000fe20000400000 */
[----:B------:R-:W-:Y:S01]  /*12d0*/  FMUL R7, R7, R48 ;  /* 0x0000003007077220 */ /* 0x000fe20000400000 */
[----:B------:R-:W-:Y:S01]  /*12e0*/  FMUL R6, R6, R51 ;  /* 0x0000003306067220 */ /* 0x000fe20000400000 */
[----:B------:R-:W-:Y:S01]  /*12f0*/  IMAD.WIDE.U32 R48, R3, 0x4, R66 ;  /* 0x0000000403307825 */ /* 0x000fe200078e0042 */
[----:B------:R-:W-:Y:S02]  /*1300*/  CS2R R18, SRZ ;  /* 0x0000000000127805 */ /* 0x000fe4000001ff00 */
[----:B----4-:R-:W-:-:S05]  /*1310*/  SEL R13, R13, RZ, P2 ;  /* 0x000000ff0d0d7207 */ /* 0x010fca0001000000 */
[----:B------:R-:W-:Y:S01]  /*1320*/  FADD R17, R13, 9.9999997473787516356e-06 ;  /* 0x3727c5ac0d117421 */ /* 0x000fe20000000000 */
[----:B------:R-:W-:-:S03]  /*1330*/  SEL R12, R12, RZ, P2 ;  /* 0x000000ff0c0c7207 */ /* 0x000fc60001000000 */
[----:B------:R-:W0:Y:S01]  /*1340*/  MUFU.SQRT R13, R17 ;  /* 0x00000011000d7308 */ /* 0x000e220000002000 */
[----:B------:R-:W-:Y:S01]  /*1350*/  SEL R14, R14, RZ, P2 ;  /* 0x000000ff0e0e7207 */ /* 0x000fe20001000000 */
[----:B------:R-:W-:Y:S01]  /*1360*/  FADD R12, R12, 9.9999997473787516356e-06 ;  /* 0x3727c5ac0c0c7421 */ /* 0x000fe20000000000 */
[----:B------:R-:W-:-:S03]  /*1370*/  SEL R15, R15, RZ, P2 ;  /* 0x000000ff0f0f7207 */ /* 0x000fc60001000000 */
[----:B------:R-:W-:Y:S02]  /*1380*/  FADD R14, R14, 9.9999997473787516356e-06 ;  /* 0x3727c5ac0e0e7421 */ /* 0x000fe40000000000 */
[----:B------:R-:W1:Y:S01]  /*1390*/  MUFU.SQRT R58, R12 ;  /* 0x0000000c003a7308 */ /* 0x000e620000002000 */
[----:B------:R-:W-:Y:S01]  /*13a0*/  FADD R15, R15, 9.9999997473787516356e-06 ;  /* 0x3727c5ac0f0f7421 */ /* 0x000fe20000000000 */
[----:B0-----:R-:W-:-:S06]  /*13b0*/  FSETP.GT.AND P6, PT, R13, 8.50705917302346158658e+37, PT ;  /* 0x7e8000000d00780b */ /* 0x001fcc0003fc4000 */
[----:B------:R-:W0:Y:S01]  /*13c0*/  MUFU.SQRT R57, R14 ;  /* 0x0000000e00397308 */ /* 0x000e220000002000 */
[----:B------:R-:W-:-:S07]  /*13d0*/  FSETP.GEU.AND P4, PT, R13, 1.175494350822287508e-38, PT ;  /* 0x008000000d00780b */ /* 0x000fce0003f8e000 */
[----:B------:R-:W4:Y:S01]  /*13e0*/  MUFU.SQRT R62, R15 ;  /* 0x0000000f003e7308 */ /* 0x000f220000002000 */
[----:B-1----:R-:W-:Y:S02]  /*13f0*/  FSETP.GT.AND P5, PT, R58, 8.50705917302346158658e+37, PT ;  /* 0x7e8000003a00780b */ /* 0x002fe40003fa4000 */
[----:B------:R-:W-:Y:S01]  /*1400*/  FSEL R17, R5, 1, P6 ;  /* 0x3f80000005117808 */ /* 0x000fe20003000000 */
[----:B------:R-:W-:Y:S01]  /*1410*/  @P6 FMUL R13, R13, 0.25 ;  /* 0x3e8000000d0d6820 */ /* 0x000fe20000400000 */
[----:B0-----:R-:W-:-:S03]  /*1420*/  FSETP.GT.AND P6, PT, R57, 8.50705917302346158658e+37, PT ;  /* 0x7e8000003900780b */ /* 0x001fc60003fc4000 */
[----:B------:R-:W-:Y:S01]  /*1430*/  @!P4 FMUL R13, R13, 16777216 ;  /* 0x4b8000000d0dc820 */ /* 0x000fe20000400000 */
[----:B----4-:R-:W-:Y:S01]  /*1440*/  FSETP.GT.AND P1, PT, R62, 8.50705917302346158658e+37, PT ;  /* 0x7e8000003e00780b */ /* 0x010fe20003f24000 */
[----:B------:R-:W-:Y:S01]  /*1450*/  @!P4 FMUL R17, R17, 16777216 ;  /* 0x4b8000001111c820 */ /* 0x000fe20000400000 */
[C---:B------:R-:W-:Y:S01]  /*1460*/  FSETP.GEU.AND P4, PT, R58.reuse, 1.175494350822287508e-38, PT ;  /* 0x008000003a00780b */ /* 0x040fe20003f8e000 */
[----:B------:R0:W1:Y:S02]  /*1470*/  MUFU.RCP R60, R13 ;  /* 0x0000000d003c7308 */ /* 0x0000640000001000 */
[----:B------:R-:W-:Y:S01]  /*1480*/  @P5 FMUL R58, R58, 0.25 ;  /* 0x3e8000003a3a5820 */ /* 0x000fe20000400000 */
[----:B------:R-:W-:Y:S02]  /*1490*/  FSEL R61, R5, 1, P5 ;  /* 0x3f800000053d7808 */ /* 0x000fe40002800000 */
[C---:B------:R-:W-:Y:S01]  /*14a0*/  FSETP.GEU.AND P5, PT, R57.reuse, 1.175494350822287508e-38, PT ;  /* 0x008000003900780b */ /* 0x040fe20003fae000 */
[----:B------:R-:W-:Y:S01]  /*14b0*/  @P6 FMUL R57, R57, 0.25 ;  /* 0x3e80000039396820 */ /* 0x000fe20000400000 */
[----:B------:R-:W-:-:S02]  /*14c0*/  FSEL R59, R5, 1, P6 ;  /* 0x3f800000053b7808 */ /* 0x000fc40003000000 */
[C---:B------:R-:W-:Y:S01]  /*14d0*/  FSETP.GEU.AND P6, PT, R62.reuse, 1.175494350822287508e-38, PT ;  /* 0x008000003e00780b */ /* 0x040fe20003fce000 */
[----:B------:R-:W-:Y:S01]  /*14e0*/  @P1 FMUL R62, R62, 0.25 ;  /* 0x3e8000003e3e1820 */ /* 0x000fe20000400000 */
[----:B------:R-:W-:Y:S02]  /*14f0*/  FSEL R63, R5, 1, P1 ;  /* 0x3f800000053f7808 */ /* 0x000fe40000800000 */
[----:B------:R-:W-:-:S04]  /*1500*/  ISETP.NE.AND P1, PT, R16, RZ, PT ;  /* 0x000000ff1000720c */ /* 0x000fc80003f25270 */
[----:B-----5:R-:W-:Y:S02]  /*1510*/  SEL R9, R9, RZ, !P1 ;  /* 0x000000ff09097207 */ /* 0x020fe40004800000 */
[----:B------:R-:W-:Y:S02]  /*1520*/  SEL R10, R10, RZ, !P1 ;  /* 0x000000ff0a0a7207 */ /* 0x000fe40004800000 */
[----:B------:R-:W-:Y:S02]  /*1530*/  SEL R5, R11, RZ, !P1 ;  /* 0x000000ff0b057207 */ /* 0x000fe40004800000 */
[----:B---3--:R-:W-:Y:S02]  /*1540*/  SEL R12, R23, RZ, !P1 ;  /* 0x000000ff170c7207 */ /* 0x008fe40004800000 */
[----:B0-----:R-:W-:Y:S02]  /*1550*/  SEL R13, R22, RZ, !P1 ;  /* 0x000000ff160d7207 */ /* 0x001fe40004800000 */
[----:B------:R-:W-:-:S02]  /*1560*/  SEL R4, R21, RZ, !P1 ;  /* 0x000000ff15047207 */ /* 0x000fc40004800000 */
[----:B------:R-:W-:Y:S02]  /*1570*/  SEL R8, R8, RZ, !P1 ;  /* 0x000000ff08087207 */ /* 0x000fe40004800000 */
[----:B------:R-:W-:Y:S01]  /*1580*/  SEL R11, R20, RZ, !P1 ;  /* 0x000000ff140b7207 */ /* 0x000fe20004800000 */
[----:B------:R-:W-:Y:S01]  /*1590*/  FFMA R22, R5, R6, R12 ;  /* 0x0000000605167223 */ /* 0x000fe2000000000c */
[----:B------:R-:W-:Y:S01]  /*15a0*/  FFMA R20, R10, R7, R13 ;  /* 0x000000070a147223 */ /* 0x000fe2000000000d */
[----:B------:R-:W-:Y:S01]  /*15b0*/  FFMA R21, R9, R40, R4 ;  /* 0x0000002809157223 */ /* 0x000fe20000000004 */
[----:B-1----:R-:W-:Y:S01]  /*15c0*/  FMUL R60, R60, R17 ;  /* 0x000000113c3c7220 */ /* 0x002fe20000400000 */
[----:B------:R-:W-:Y:S02]  /*15d0*/  CS2R R4, SRZ ;  /* 0x0000000000047805 */ /* 0x000fe4000001ff00 */
[----:B------:R-:W-:Y:S01]  /*15e0*/  CS2R R6, SRZ ;  /* 0x0000000000067805 */ /* 0x000fe2000001ff00 */
[----:B------:R-:W-:Y:S01]  /*15f0*/  FFMA R47, R8, R47, R11 ;  /* 0x0000002f082f7223 */ /* 0x000fe2000000000b */
[----:B------:R-:W-:Y:S01]  /*1600*/  IMAD.WIDE.U32 R16, R3, 0x4, R64 ;  /* 0x0000000403107825 */ /* 0x000fe200078e0040 */
[----:B------:R-:W-:-:S02]  /*1610*/  CS2R R8, SRZ ;  /* 0x0000000000087805 */ /* 0x000fc4000001ff00 */
[----:B------:R-:W-:Y:S02]  /*1620*/  CS2R R10, SRZ ;  /* 0x00000000000a7805 */ /* 0x000fe4000001ff00 */
[----:B------:R-:W-:Y:S01]  /*1630*/  CS2R R12, SRZ ;  /* 0x00000000000c7805 */ /* 0x000fe2000001ff00 */
[C---:B------:R-:W-:Y:S01]  /*1640*/  IMAD.WIDE.U32 R64, R2.reuse, 0x4, R64 ;  /* 0x0000000402407825 */ /* 0x040fe200078e0040 */
[----:B------:R0:W3:Y:S01]  /*1650*/  @P3 LDG.E.EL.128 R4, desc[UR4][R16.64] ;  /* 0x0000000410043981 */ /* 0x0000e2000c2e1d00 */
[----:B------:R-:W-:Y:S02]  /*1660*/  CS2R R14, SRZ ;  /* 0x00000000000e7805 */ /* 0x000fe4000001ff00 */
[----:B------:R-:W-:Y:S01]  /*1670*/  IMAD.WIDE.U32 R2, R2, 0x4, R66 ;  /* 0x0000000402027825 */ /* 0x000fe200078e0042 */
[----:B------:R-:W4:Y:S04]  /*1680*/  @P3 LDG.E.EL.128 R8, desc[UR4][R48.64] ;  /* 0x0000000430083981 */ /* 0x000f28000c2e1d00 */
[----:B------:R-:W5:Y:S01]  /*1690*/  @P2 LDG.E.EL.128 R12, desc[UR4][R64.64] ;  /* 0x00000004400c2981 */ /* 0x000f62000c2e1d00 */
[----:B0-----:R-:W-:-:S06]  /*16a0*/  CS2R R16, SRZ ;  /* 0x0000000000107805 */ /* 0x001fcc000001ff00 */
[----:B------:R0:W5:Y:S01]  /*16b0*/  @P2 LDG.E.EL.128 R16, desc[UR4][R2.64] ;  /* 0x0000000402102981 */ /* 0x000162000c2e1d00 */
[----:B------:R-:W-:Y:S01]  /*16c0*/  @!P6 FMUL R62, R62, 16777216 ;  /* 0x4b8000003e3ee820 */ /* 0x000fe20000400000 */
[----:B------:R-:W-:Y:S01]  /*16d0*/  @!P4 FMUL R58, R58, 16777216 ;  /* 0x4b8000003a3ac820 */ /* 0x000fe20000400000 */
[----:B------:R-:W-:-:S04]  /*16e0*/  @!P5 FMUL R57, R57, 16777216 ;  /* 0x4b8000003939d820 */ /* 0x000fc80000400000 */
[----:B------:R-:W1:Y:S01]  /*16f0*/  MUFU.RCP R62, R62 ;  /* 0x0000003e003e7308 */ /* 0x000e620000001000 */
[----:B--2---:R-:W-:Y:S01]  /*1700*/  SEL R26, R26, RZ, !P0 ;  /* 0x000000ff1a1a7207 */ /* 0x004fe20004000000 */
[----:B------:R-:W-:Y:S01]  /*1710*/  FMUL R53, R38, R53 ;  /* 0x0000003526357220 */ /* 0x000fe20000400000 */
[----:B0-----:R-:W-:-:S05]  /*1720*/  SEL R3, R30, RZ, !P0 ;  /* 0x000000ff1e037207 */ /* 0x001fca0004000000 */
[----:B------:R-:W0:Y:S01]  /*1730*/  MUFU.RCP R58, R58 ;  /* 0x0000003a003a7308 */ /* 0x000e220000001000 */
[----:B------:R-:W-:Y:S01]  /*1740*/  FMUL R39, R39, R52 ;  /* 0x0000003427277220 */ /* 0x000fe20000400000 */
[----:B------:R-:W-:Y:S02]  /*1750*/  SEL R23, R24, RZ, !P0 ;  /* 0x000000ff18177207 */ /* 0x000fe40004000000 */
[----:B------:R-:W-:Y:S01]  /*1760*/  SEL R24, R25, RZ, !P0 ;  /* 0x000000ff19187207 */ /* 0x000fe20004000000 */
[----:B------:R-:W-:Y:S01]  /*1770*/  FFMA R3, R26, R39, R3 ;  /* 0x000000271a037223 */ /* 0x000fe20000000003 */
[----:B------:R-:W-:Y:S02]  /*1780*/  SEL R29, R29, RZ, !P0 ;  /* 0x000000ff1d1d7207 */ /* 0x000fe40004000000 */
[----:B------:R-:W2:Y:S01]  /*1790*/  MUFU.RCP R38, R57 ;  /* 0x0000003900267308 */ /* 0x000ea20000001000 */
[----:B------:R-:W-:Y:S01]  /*17a0*/  SEL R2, R31, RZ, !P0 ;  /* 0x000000ff1f027207 */ /* 0x000fe20004000000 */
[----:B------:R-:W-:Y:S01]  /*17b0*/  @!P6 FMUL R63, R63, 16777216 ;  /* 0x4b8000003f3fe820 */ /* 0x000fe20000400000 */
[----:B------:R-:W-:Y:S01]  /*17c0*/  @!P4 FMUL R61, R61, 16777216 ;  /* 0x4b8000003d3dc820 */ /* 0x000fe20000400000 */
[----:B------:R-:W-:Y:S01]  /*17d0*/  FMUL R33, R33, R42 ;  /* 0x0000002a21217220 */ /* 0x000fe20000400000 */
[----:B------:R-:W-:Y:S01]  /*17e0*/  FMUL R35, R35, R44 ;  /* 0x0000002c23237220 */ /* 0x000fe20000400000 */
[----:B------:R-:W-:Y:S01]  /*17f0*/  FFMA R53, R24, R53, R29 ;  /* 0x0000003518357223 */ /* 0x000fe2000000001d */
[----:B------:R-:W-:Y:S01]  /*1800*/  FMUL R43, R54, R43 ;  /* 0x0000002b362b7220 */ /* 0x000fe20000400000 */
[----:B-1----:R-:W-:Y:S01]  /*1810*/  FMUL R63, R62, R63 ;  /* 0x0000003f3e3f7220 */ /* 0x002fe20000400000 */
[----:B0-----:R-:W-:Y:S01]  /*1820*/  FMUL R29, R58, R61 ;  /* 0x0000003d3a1d7220 */ /* 0x001fe20000400000 */
[----:B------:R-:W0:Y:S01]  /*1830*/  LDC.64 R24, c[0x0][0x238] ;  /* 0x00008e00ff187b82 */ /* 0x000e220000000a00 */
[----:B------:R-:W-:Y:S01]  /*1840*/  SEL R27, R27, RZ, !P0 ;  /* 0x000000ff1b1b7207 */ /* 0x000fe20004000000 */
[----:B------:R-:W-:Y:S01]  /*1850*/  FMUL R34, R34, R37 ;  /* 0x0000002522227220 */ /* 0x000fe20000400000 */
[----:B------:R-:W-:Y:S01]  /*1860*/  FMUL R36, R36, R55 ;  /* 0x0000003724247220 */ /* 0x000fe20000400000 */
[----:B------:R-:W-:Y:S01]  /*1870*/  @!P5 FMUL R59, R59, 16777216 ;  /* 0x4b8000003b3bd820 */ /* 0x000fe20000400000 */
[----:B------:R-:W-:Y:S01]  /*1880*/  FMUL R56, R63, R56 ;  /* 0x000000383f387220 */ /* 0x000fe20000400000 */
[----:B------:R-:W-:Y:S01]  /*1890*/  FMUL R60, R60, R45 ;  /* 0x0000002d3c3c7220 */ /* 0x000fe20000400000 */
[----:B------:R-:W-:Y:S01]  /*18a0*/  FMUL R29, R29, R46 ;  /* 0x0000002e1d1d7220 */ /* 0x000fe20000400000 */
[----:B------:R-:W-:Y:S01]  /*18b0*/  SEL R28, R28, RZ, !P0 ;  /* 0x000000ff1c1c7207 */ /* 0x000fe20004000000 */
[----:B------:R-:W-:Y:S01]  /*18c0*/  FMUL R50, R41, R50 ;  /* 0x0000003229327220 */ /* 0x000fe20000400000 */
[----:B------:R-:W-:Y:S01]  /*18d0*/  FSETP.GEU.AND P5, PT, R47, RZ, PT ;  /* 0x000000ff2f00720b */ /* 0x000fe20003fae000 */
[----:B------:R-:W-:Y:S01]  /*18e0*/  FFMA R2, R27, R36, R2 ;  /* 0x000000241b027223 */ /* 0x000fe20000000002 */
[----:B------:R-:W-:Y:S01]  /*18f0*/  FSETP.GEU.AND P6, PT, R21, RZ, PT ;  /* 0x000000ff1500720b */ /* 0x000fe20003fce000 */
[----:B--2---:R-:W-:Y:S01]  /*1900*/  FMUL R27, R38, R59 ;  /* 0x0000003b261b7220 */ /* 0x004fe20000400000 */
[----:B------:R-:W-:-:S03]  /*1910*/  FFMA R23, R23, R50, R28 ;  /* 0x0000003217177223 */ /* 0x000fc6000000001c */
[----:B------:R-:W-:Y:S01]  /*1920*/  FMUL R27, R27, R32 ;  /* 0x000000201b1b7220 */ /* 0x000fe20000400000 */
[----:B0-----:R-:W-:Y:S01]  /*1930*/  IMAD.WIDE R24, R0, 0x4, R24 ;  /* 0x0000000400187825 */ /* 0x001fe200078e0218 */
[----:B---3--:R-:W-:Y:S02]  /*1940*/  SEL R26, R5, RZ, P3 ;  /* 0x000000ff051a7207 */ /* 0x008fe40001800000 */
[----:B------:R-:W-:Y:S02]  /*1950*/  SEL R4, R4, RZ, P3 ;  /* 0x000000ff04047207 */ /* 0x000fe40001800000 */
[----:B------:R-:W-:Y:S02]  /*1960*/  SEL R6, R6, RZ, P3 ;  /* 0x000000ff06067207 */ /* 0x000fe40001800000 */
[----:B----4-:R-:W-:Y:S02]  /*1970*/  SEL R5, R8, RZ, P3 ;  /* 0x000000ff08057207 */ /* 0x010fe40001800000 */
[----:B------:R-:W-:-:S02]  /*1980*/  SEL R31, R10, RZ, P3 ;  /* 0x000000ff0a1f7207 */ /* 0x000fc40001800000 */
[----:B------:R-:W-:Y:S02]  /*1990*/  SEL R9, R9, RZ, P3 ;  /* 0x000000ff09097207 */ /* 0x000fe40001800000 */
[----:B------:R-:W-:Y:S02]  /*19a0*/  SEL R7, R7, RZ, P3 ;  /* 0x000000ff07077207 */ /* 0x000fe40001800000 */
[----:B------:R-:W-:Y:S01]  /*19b0*/  SEL R8, R11, RZ, P3 ;  /* 0x000000ff0b087207 */ /* 0x000fe20001800000 */
[----:B------:R-:W-:Y:S01]  /*19c0*/  FFMA R35, R4, R35, R5 ;  /* 0x0000002304237223 */ /* 0x000fe20000000005 */
[----:B------:R-:W-:Y:S01]  /*19d0*/  FFMA R33, R6, R33, R31 ;  /* 0x0000002106217223 */ /* 0x000fe2000000001f */
[----:B------:R-:W-:Y:S01]  /*19e0*/  FFMA R43, R26, R43, R9 ;  /* 0x0000002b1a2b7223 */ /* 0x000fe20000000009 */
[----:B-----5:R-:W-:Y:S02]  /*19f0*/  SEL R5, R12, RZ, P2 ;  /* 0x000000ff0c057207 */ /* 0x020fe40001000000 */
[----:B------:R-:W-:-:S02]  /*1a00*/  SEL R4, R13, RZ, P2 ;  /* 0x000000ff0d047207 */ /* 0x000fc40001000000 */
[----:B------:R-:W-:Y:S02]  /*1a10*/  SEL R6, R15, RZ, P2 ;  /* 0x000000ff0f067207 */ /* 0x000fe40001000000 */
[----:B------:R-:W-:Y:S02]  /*1a20*/  SEL R16, R16, RZ, P2 ;  /* 0x000000ff10107207 */ /* 0x000fe40001000000 */
[----:B------:R-:W-:Y:S02]  /*1a30*/  SEL R17, R17, RZ, P2 ;  /* 0x000000ff11117207 */ /* 0x000fe40001000000 */
[----:B------:R-:W-:Y:S01]  /*1a40*/  SEL R19, R19, RZ, P2 ;  /* 0x000000ff13137207 */ /* 0x000fe20001000000 */
[----:B------:R-:W-:Y:S01]  /*1a50*/  FFMA R34, R7, R34, R8 ;  /* 0x0000002207227223 */ /* 0x000fe20000000008 */
[----:B------:R-:W-:Y:S02]  /*1a60*/  SEL R9, R14, RZ, P2 ;  /* 0x000000ff0e097207 */ /* 0x000fe40001000000 */
[----:B------:R-:W-:-:S02]  /*1a70*/  SEL R18, R18, RZ, P2 ;  /* 0x000000ff12127207 */ /* 0x000fc40001000000 */
[----:B------:R-:W-:Y:S01]  /*1a80*/  FSETP.GEU.AND P2, PT, R20, RZ, PT ;  /* 0x000000ff1400720b */ /* 0x000fe20003f4e000 */
[----:B------:R-:W-:Y:S01]  /*1a90*/  FFMA R16, R5, R29, R16 ;  /* 0x0000001d05107223 */ /* 0x000fe20000000010 */
[----:B------:R-:W-:Y:S01]  /*1aa0*/  FFMA R17, R4, R60, R17 ;  /* 0x0000003c04117223 */ /* 0x000fe20000000011 */
[----:B------:R-:W-:Y:S01]  /*1ab0*/  FFMA R19, R6, R56, R19 ;  /* 0x0000003806137223 */ /* 0x000fe20000000013 */
[----:B------:R-:W-:Y:S02]  /*1ac0*/  FSETP.GEU.AND P3, PT, R22, RZ, PT ;  /* 0x000000ff1600720b */ /* 0x000fe40003f6e000 */
[----:B------:R-:W-:Y:S02]  /*1ad0*/  FSEL R4, R47, RZ, P5 ;  /* 0x000000ff2f047208 */ /* 0x000fe40002800000 */
[----:B------:R-:W-:Y:S02]  /*1ae0*/  FSEL R5, R21, RZ, P6 ;  /* 0x000000ff15057208 */ /* 0x000fe40003000000 */
[----:B------:R-:W-:-:S02]  /*1af0*/  FSEL R6, R20, RZ, P2 ;  /* 0x000000ff14067208 */ /* 0x000fc40001000000 */
[----:B------:R-:W-:Y:S02]  /*1b00*/  FSETP.GEU.AND P4, PT, R35, RZ, PT ;  /* 0x000000ff2300720b */ /* 0x000fe40003f8e000 */
[----:B------:R-:W-:Y:S02]  /*1b10*/  FSETP.GEU.AND P5, PT, R43, RZ, PT ;  /* 0x000000ff2b00720b */ /* 0x000fe40003fae000 */
[----:B------:R-:W-:Y:S02]  /*1b20*/  FSETP.GEU.AND P6, PT, R33, RZ, PT ;  /* 0x000000ff2100720b */ /* 0x000fe40003fce000 */
[----:B------:R-:W-:Y:S02]  /*1b30*/  FSETP.GEU.AND P2, PT, R34, RZ, PT ;  /* 0x000000ff2200720b */ /* 0x000fe40003f4e000 */
[----:B------:R-:W-:Y:S01]  /*1b40*/  FSEL R7, R22, RZ, P3 ;  /* 0x000000ff16077208 */ /* 0x000fe20001800000 */
[----:B------:R-:W-:Y:S01]  /*1b50*/  FFMA R18, R9, R27, R18 ;  /* 0x0000001b09127223 */ /* 0x000fe20000000012 */
[----:B------:R-:W-:-:S02]  /*1b60*/  @P1 FSEL R4, R35, RZ, P4 ;  /* 0x000000ff23041208 */ /* 0x000fc40002000000 */
[----:B------:R-:W-:Y:S02]  /*1b70*/  @P1 FSEL R5, R43, RZ, P5 ;  /* 0x000000ff2b051208 */ /* 0x000fe40002800000 */
[----:B------:R-:W-:Y:S02]  /*1b80*/  @P1 FSEL R6, R33, RZ, P6 ;  /* 0x000000ff21061208 */ /* 0x000fe40003000000 */
[----:B------:R-:W-:Y:S02]  /*1b90*/  @P1 FSEL R7, R34, RZ, P2 ;  /* 0x000000ff22071208 */ /* 0x000fe40001000000 */
[----:B------:R-:W-:Y:S02]  /*1ba0*/  FSETP.GEU.AND P1, PT, R23, RZ, PT ;  /* 0x000000ff1700720b */ /* 0x000fe40003f2e000 */
[----:B------:R-:W-:Y:S02]  /*1bb0*/  FSETP.GEU.AND P6, PT, R53, RZ, PT ;  /* 0x000000ff3500720b */ /* 0x000fe40003fce000 */
[----:B------:R-:W-:-:S02]  /*1bc0*/  FSETP.GEU.AND P5, PT, R3, RZ, PT ;  /* 0x000000ff0300720b */ /* 0x000fc40003fae000 */
[----:B------:R-:W-:Y:S02]  /*1bd0*/  FSETP.GEU.AND P4, PT, R2, RZ, PT ;  /* 0x000000ff0200720b */ /* 0x000fe40003f8e000 */
[----:B------:R-:W-:Y:S02]  /*1be0*/  FSEL R52, R23, RZ, P1 ;  /* 0x000000ff17347208 */ /* 0x000fe40000800000 */
[----:B------:R-:W-:Y:S02]  /*1bf0*/  FSEL R53, R53, RZ, P6 ;  /* 0x000000ff35357208 */ /* 0x000fe40003000000 */
[----:B------:R-:W-:Y:S02]  /*1c00*/  FSETP.GEU.AND P3, PT, R16, RZ, PT ;  /* 0x000000ff1000720b */ /* 0x000fe40003f6e000 */
[----:B------:R-:W-:Y:S02]  /*1c10*/  FSETP.GEU.AND P2, PT, R17, RZ, PT ;  /* 0x000000ff1100720b */ /* 0x000fe40003f4e000 */
[----:B------:R-:W-:-:S02]  /*1c20*/  FSETP.GEU.AND P1, PT, R18, RZ, PT ;  /* 0x000000ff1200720b */ /* 0x000fc40003f2e000 */
[----:B------:R-:W-:Y:S02]  /*1c30*/  FSETP.GEU.AND P6, PT, R19, RZ, PT ;  /* 0x000000ff1300720b */ /* 0x000fe40003fce000 */
[----:B------:R-:W-:Y:S02]  /*1c40*/  FSEL R54, R3, RZ, P5 ;  /* 0x000000ff03367208 */ /* 0x000fe40002800000 */
[----:B------:R-:W-:Y:S02]  /*1c50*/  FSEL R55, R2, RZ, P4 ;  /* 0x000000ff02377208 */ /* 0x000fe40002000000 */
[----:B------:R-:W-:Y:S02]  /*1c60*/  @P0 FSEL R52, R16, RZ, P3 ;  /* 0x000000ff10340208 */ /* 0x000fe40001800000 */
[----:B------:R-:W-:Y:S02]  /*1c70*/  @P0 FSEL R53, R17, RZ, P2 ;  /* 0x000000ff11350208 */ /* 0x000fe40001000000 */
[----:B------:R-:W-:-:S02]  /*1c80*/  @P0 FSEL R54, R18, RZ, P1 ;  /* 0x000000ff12360208 */ /* 0x000fc40000800000 */
[----:B------:R-:W-:Y:S01]  /*1c90*/  @P0 FSEL R55, R19, RZ, P6 ;  /* 0x000000ff13370208 */ /* 0x000fe20003000000 */
[----:B------:R-:W-:Y:S04]  /*1ca0*/  STG.E.128 desc[UR4][R24.64], R4 ;  /* 0x0000000418007986 */ /* 0x000fe8000c101d04 */
[----:B------:R-:W-:Y:S01]  /*1cb0*/  STG.E.128 desc[UR4][R24.64+0x800], R52 ;  /* 0x0008003418007986 */ /* 0x000fe2000c101d04 */
[----:B------:R-:W-:Y:S05]  /*1cc0*/  EXIT ;  /* 0x000000000000794d */ /* 0x000fea0003800000 */
.L_x_0:
[----:B------:R-:W-:-:S00]  /*1cd0*/  BRA `(.L_x_0) ;  /* 0xfffffffc00fc7947 */ /* 0x000fc0000383ffff */
[----:B------:R-:W-:-:S00]  /*1ce0*/  NOP ;  /* 0x0000000000007918 */ /* 0x000fc00000000000 */
        /* <DEDUP_REMOVED lines=9> */
.L_x_1:


//--------------------- .nv.global.init           --------------------------
	.section	.nv.global.init,"aw",@progbits
.nv.global.init:
	.type		_$_str,@object
	.size		_$_str,(_$_str_$_2 - _$_str)
_$_str:
        /*0000*/ 	.byte	0x5f, 0x5f, 0x43, 0x55, 0x44, 0x41, 0x5f, 0x46, 0x54, 0x5a, 0x00
	.type		_$_str_$_2,@object
	.size		_$_str_$_2,(.L_1 - _$_str_$_2)
_$_str_$_2:
        /*000b*/ 	.byte	0x5f, 0x5f, 0x43, 0x55, 0x44, 0x41, 0x5f, 0x50, 0x52, 0x45, 0x43, 0x5f, 0x53, 0x51, 0x52, 0x54
        /*001b*/ 	.byte	0x00
.L_1:


//--------------------- .nv.constant0.triton_poi_fused_stack_36 --------------------------
	.section	.nv.constant0.triton_poi_fused_stack_36,"a",@progbits
	.sectionflags	@""
	.align	4
.nv.constant0.triton_poi_fused_stack_36:
	.zero		580
